//
// Generated by NVIDIA NVVM Compiler
//
// Compiler Build ID: CL-36424714
// Cuda compilation tools, release 13.0, V13.0.88
// Based on NVVM 20.0.0
//

.version 9.0
.target sm_100
.address_size 64

	// .globl	_Z12delay_kernelPfS_imi
.global .align 4 .b8 __cudart_i2opi_f[24] = {65, 144, 67, 60, 153, 149, 98, 219, 192, 221, 52, 245, 209, 87, 39, 252, 41, 21, 68, 78, 110, 131, 249, 162};

.visible .entry _Z12delay_kernelPfS_imi(
	.param .u64 .ptr .align 1 _Z12delay_kernelPfS_imi_param_0,
	.param .u64 .ptr .align 1 _Z12delay_kernelPfS_imi_param_1,
	.param .u32 _Z12delay_kernelPfS_imi_param_2,
	.param .u64 _Z12delay_kernelPfS_imi_param_3,
	.param .u32 _Z12delay_kernelPfS_imi_param_4
)
{
	.local .align 4 .b8 	__local_depot0[28];
	.reg .b64 	%SP;
	.reg .b64 	%SPL;
	.reg .pred 	%p<12>;
	.reg .b32 	%r<46>;
	.reg .b32 	%f<33>;
	.reg .b64 	%rd<38>;
	.reg .b64 	%fd<3>;

	mov.u64 	%SPL, __local_depot0;
	ld.param.u64 	%rd11, [_Z12delay_kernelPfS_imi_param_0];
	ld.param.u64 	%rd12, [_Z12delay_kernelPfS_imi_param_1];
	ld.param.u32 	%r17, [_Z12delay_kernelPfS_imi_param_2];
	ld.param.u64 	%rd13, [_Z12delay_kernelPfS_imi_param_3];
	ld.param.u32 	%r16, [_Z12delay_kernelPfS_imi_param_4];
	add.u64 	%rd1, %SPL, 0;
	mov.u32 	%r18, %ctaid.x;
	mov.u32 	%r19, %ntid.x;
	mov.u32 	%r20, %tid.x;
	mad.lo.s32 	%r1, %r18, %r19, %r20;
	setp.ge.s32 	%p1, %r1, %r17;
	@%p1 bra 	$L__BB0_13;
	cvta.to.global.u64 	%rd17, %rd12;
	// begin inline asm
	mov.u64 	%rd15, %clock64;
	// end inline asm
	cvt.s64.s32 	%rd18, %r16;
	mul.lo.s64 	%rd3, %rd13, %rd18;
	mul.wide.s32 	%rd19, %r1, 4;
	add.s64 	%rd20, %rd17, %rd19;
	ld.global.f32 	%f32, [%rd20];
	// begin inline asm
	mov.u64 	%rd16, %clock64;
	// end inline asm
	sub.s64 	%rd21, %rd16, %rd15;
	setp.ge.u64 	%p2, %rd21, %rd3;
	@%p2 bra 	$L__BB0_12;
	mov.u64 	%rd22, __cudart_i2opi_f;
$L__BB0_3:
	mul.f32 	%f10, %f32, 0f3F22F983;
	cvt.rni.s32.f32 	%r45, %f10;
	cvt.rn.f32.s32 	%f11, %r45;
	fma.rn.f32 	%f12, %f11, 0fBFC90FDA, %f32;
	fma.rn.f32 	%f13, %f11, 0fB3A22168, %f12;
	fma.rn.f32 	%f31, %f11, 0fA7C234C5, %f13;
	abs.f32 	%f4, %f32;
	setp.ltu.f32 	%p3, %f4, 0f47CE4780;
	@%p3 bra 	$L__BB0_11;
	setp.neu.f32 	%p4, %f4, 0f7F800000;
	@%p4 bra 	$L__BB0_6;
	mov.f32 	%f16, 0f00000000;
	mul.rn.f32 	%f31, %f32, %f16;
	mov.b32 	%r45, 0;
	bra.uni 	$L__BB0_11;
$L__BB0_6:
	mov.b32 	%r3, %f32;
	shl.b32 	%r22, %r3, 8;
	or.b32  	%r4, %r22, -2147483648;
	mov.b64 	%rd37, 0;
	mov.b32 	%r42, 0;
	mov.u64 	%rd35, %rd22;
	mov.u64 	%rd36, %rd1;
$L__BB0_7:
	.pragma "nounroll";
	ld.global.nc.u32 	%r23, [%rd35];
	mad.wide.u32 	%rd24, %r23, %r4, %rd37;
	shr.u64 	%rd37, %rd24, 32;
	st.local.u32 	[%rd36], %rd24;
	add.s32 	%r42, %r42, 1;
	add.s64 	%rd36, %rd36, 4;
	add.s64 	%rd35, %rd35, 4;
	setp.ne.s32 	%p5, %r42, 6;
	@%p5 bra 	$L__BB0_7;
	shr.u32 	%r24, %r3, 23;
	st.local.u32 	[%rd1+24], %rd37;
	and.b32  	%r7, %r24, 31;
	and.b32  	%r25, %r24, 224;
	add.s32 	%r26, %r25, -128;
	shr.u32 	%r27, %r26, 5;
	mul.wide.u32 	%rd25, %r27, 4;
	sub.s64 	%rd10, %rd1, %rd25;
	ld.local.u32 	%r43, [%rd10+24];
	ld.local.u32 	%r44, [%rd10+20];
	setp.eq.s32 	%p6, %r7, 0;
	@%p6 bra 	$L__BB0_10;
	shf.l.wrap.b32 	%r43, %r44, %r43, %r7;
	ld.local.u32 	%r28, [%rd10+16];
	shf.l.wrap.b32 	%r44, %r28, %r44, %r7;
$L__BB0_10:
	shr.u32 	%r29, %r43, 30;
	shf.l.wrap.b32 	%r30, %r44, %r43, 2;
	shl.b32 	%r31, %r44, 2;
	shr.u32 	%r32, %r30, 31;
	add.s32 	%r33, %r32, %r29;
	neg.s32 	%r34, %r33;
	setp.lt.s32 	%p7, %r3, 0;
	selp.b32 	%r45, %r34, %r33, %p7;
	xor.b32  	%r35, %r30, %r3;
	shr.s32 	%r36, %r30, 31;
	xor.b32  	%r37, %r36, %r30;
	xor.b32  	%r38, %r36, %r31;
	cvt.u64.u32 	%rd26, %r37;
	shl.b64 	%rd27, %rd26, 32;
	cvt.u64.u32 	%rd28, %r38;
	or.b64  	%rd29, %rd27, %rd28;
	cvt.rn.f64.s64 	%fd1, %rd29;
	mul.f64 	%fd2, %fd1, 0d3BF921FB54442D19;
	cvt.rn.f32.f64 	%f14, %fd2;
	neg.f32 	%f15, %f14;
	setp.lt.s32 	%p8, %r35, 0;
	selp.f32 	%f31, %f15, %f14, %p8;
$L__BB0_11:
	mul.rn.f32 	%f17, %f31, %f31;
	and.b32  	%r40, %r45, 1;
	setp.eq.b32 	%p9, %r40, 1;
	selp.f32 	%f18, 0f3F800000, %f31, %p9;
	fma.rn.f32 	%f19, %f17, %f18, 0f00000000;
	fma.rn.f32 	%f20, %f17, 0f37CBAC00, 0fBAB607ED;
	selp.f32 	%f21, %f20, 0fB94D4153, %p9;
	selp.f32 	%f22, 0f3D2AAABB, 0f3C0885E4, %p9;
	fma.rn.f32 	%f23, %f21, %f17, %f22;
	selp.f32 	%f24, 0fBEFFFFFF, 0fBE2AAAA8, %p9;
	fma.rn.f32 	%f25, %f23, %f17, %f24;
	fma.rn.f32 	%f26, %f25, %f19, %f18;
	and.b32  	%r41, %r45, 2;
	setp.eq.s32 	%p10, %r41, 0;
	mov.f32 	%f27, 0f00000000;
	sub.f32 	%f28, %f27, %f26;
	selp.f32 	%f29, %f26, %f28, %p10;
	add.f32 	%f32, %f32, %f29;
	// begin inline asm
	mov.u64 	%rd30, %clock64;
	// end inline asm
	sub.s64 	%rd31, %rd30, %rd15;
	setp.lt.u64 	%p11, %rd31, %rd3;
	@%p11 bra 	$L__BB0_3;
$L__BB0_12:
	cvta.to.global.u64 	%rd32, %rd11;
	add.s64 	%rd34, %rd32, %rd19;
	st.global.f32 	[%rd34], %f32;
$L__BB0_13:
	ret;

}
	// .globl	_Z11busy_kernelPfS_ij
.visible .entry _Z11busy_kernelPfS_ij(
	.param .u64 .ptr .align 1 _Z11busy_kernelPfS_ij_param_0,
	.param .u64 .ptr .align 1 _Z11busy_kernelPfS_ij_param_1,
	.param .u32 _Z11busy_kernelPfS_ij_param_2,
	.param .u32 _Z11busy_kernelPfS_ij_param_3
)
{
	.local .align 4 .b8 	__local_depot1[28];
	.reg .b64 	%SP;
	.reg .b64 	%SPL;
	.reg .pred 	%p<12>;
	.reg .b32 	%r<50>;
	.reg .b32 	%f<33>;
	.reg .b64 	%rd<29>;
	.reg .b64 	%fd<3>;

	mov.u64 	%SPL, __local_depot1;
	ld.param.u64 	%rd9, [_Z11busy_kernelPfS_ij_param_0];
	ld.param.u64 	%rd10, [_Z11busy_kernelPfS_ij_param_1];
	ld.param.u32 	%r19, [_Z11busy_kernelPfS_ij_param_2];
	ld.param.u32 	%r18, [_Z11busy_kernelPfS_ij_param_3];
	add.u64 	%rd1, %SPL, 0;
	mov.u32 	%r20, %ctaid.x;
	mov.u32 	%r21, %ntid.x;
	mov.u32 	%r22, %tid.x;
	mad.lo.s32 	%r1, %r20, %r21, %r22;
	setp.ge.s32 	%p1, %r1, %r19;
	@%p1 bra 	$L__BB1_13;
	cvta.to.global.u64 	%rd12, %rd10;
	mul.wide.s32 	%rd13, %r1, 4;
	add.s64 	%rd14, %rd12, %rd13;
	ld.global.f32 	%f32, [%rd14];
	setp.eq.s32 	%p2, %r18, 0;
	@%p2 bra 	$L__BB1_12;
	mov.b32 	%r45, 0;
	mov.u64 	%rd15, __cudart_i2opi_f;
$L__BB1_3:
	mul.f32 	%f10, %f32, 0f3F22F983;
	cvt.rni.s32.f32 	%r49, %f10;
	cvt.rn.f32.s32 	%f11, %r49;
	fma.rn.f32 	%f12, %f11, 0fBFC90FDA, %f32;
	fma.rn.f32 	%f13, %f11, 0fB3A22168, %f12;
	fma.rn.f32 	%f31, %f11, 0fA7C234C5, %f13;
	abs.f32 	%f4, %f32;
	setp.ltu.f32 	%p3, %f4, 0f47CE4780;
	@%p3 bra 	$L__BB1_11;
	setp.neu.f32 	%p4, %f4, 0f7F800000;
	@%p4 bra 	$L__BB1_6;
	mov.f32 	%f16, 0f00000000;
	mul.rn.f32 	%f31, %f32, %f16;
	mov.b32 	%r49, 0;
	bra.uni 	$L__BB1_11;
$L__BB1_6:
	mov.b32 	%r4, %f32;
	shl.b32 	%r25, %r4, 8;
	or.b32  	%r5, %r25, -2147483648;
	mov.b64 	%rd28, 0;
	mov.b32 	%r46, 0;
	mov.u64 	%rd26, %rd15;
	mov.u64 	%rd27, %rd1;
$L__BB1_7:
	.pragma "nounroll";
	ld.global.nc.u32 	%r26, [%rd26];
	mad.wide.u32 	%rd17, %r26, %r5, %rd28;
	shr.u64 	%rd28, %rd17, 32;
	st.local.u32 	[%rd27], %rd17;
	add.s32 	%r46, %r46, 1;
	add.s64 	%rd27, %rd27, 4;
	add.s64 	%rd26, %rd26, 4;
	setp.ne.s32 	%p5, %r46, 6;
	@%p5 bra 	$L__BB1_7;
	shr.u32 	%r27, %r4, 23;
	st.local.u32 	[%rd1+24], %rd28;
	and.b32  	%r8, %r27, 31;
	and.b32  	%r28, %r27, 224;
	add.s32 	%r29, %r28, -128;
	shr.u32 	%r30, %r29, 5;
	mul.wide.u32 	%rd18, %r30, 4;
	sub.s64 	%rd8, %rd1, %rd18;
	ld.local.u32 	%r47, [%rd8+24];
	ld.local.u32 	%r48, [%rd8+20];
	setp.eq.s32 	%p6, %r8, 0;
	@%p6 bra 	$L__BB1_10;
	shf.l.wrap.b32 	%r47, %r48, %r47, %r8;
	ld.local.u32 	%r31, [%rd8+16];
	shf.l.wrap.b32 	%r48, %r31, %r48, %r8;
$L__BB1_10:
	shr.u32 	%r32, %r47, 30;
	shf.l.wrap.b32 	%r33, %r48, %r47, 2;
	shl.b32 	%r34, %r48, 2;
	shr.u32 	%r35, %r33, 31;
	add.s32 	%r36, %r35, %r32;
	neg.s32 	%r37, %r36;
	setp.lt.s32 	%p7, %r4, 0;
	selp.b32 	%r49, %r37, %r36, %p7;
	xor.b32  	%r38, %r33, %r4;
	shr.s32 	%r39, %r33, 31;
	xor.b32  	%r40, %r39, %r33;
	xor.b32  	%r41, %r39, %r34;
	cvt.u64.u32 	%rd19, %r40;
	shl.b64 	%rd20, %rd19, 32;
	cvt.u64.u32 	%rd21, %r41;
	or.b64  	%rd22, %rd20, %rd21;
	cvt.rn.f64.s64 	%fd1, %rd22;
	mul.f64 	%fd2, %fd1, 0d3BF921FB54442D19;
	cvt.rn.f32.f64 	%f14, %fd2;
	neg.f32 	%f15, %f14;
	setp.lt.s32 	%p8, %r38, 0;
	selp.f32 	%f31, %f15, %f14, %p8;
$L__BB1_11:
	mul.rn.f32 	%f17, %f31, %f31;
	and.b32  	%r43, %r49, 1;
	setp.eq.b32 	%p9, %r43, 1;
	selp.f32 	%f18, 0f3F800000, %f31, %p9;
	fma.rn.f32 	%f19, %f17, %f18, 0f00000000;
	fma.rn.f32 	%f20, %f17, 0f37CBAC00, 0fBAB607ED;
	selp.f32 	%f21, %f20, 0fB94D4153, %p9;
	selp.f32 	%f22, 0f3D2AAABB, 0f3C0885E4, %p9;
	fma.rn.f32 	%f23, %f21, %f17, %f22;
	selp.f32 	%f24, 0fBEFFFFFF, 0fBE2AAAA8, %p9;
	fma.rn.f32 	%f25, %f23, %f17, %f24;
	fma.rn.f32 	%f26, %f25, %f19, %f18;
	and.b32  	%r44, %r49, 2;
	setp.eq.s32 	%p10, %r44, 0;
	mov.f32 	%f27, 0f00000000;
	sub.f32 	%f28, %f27, %f26;
	selp.f32 	%f29, %f26, %f28, %p10;
	add.f32 	%f32, %f32, %f29;
	add.s32 	%r45, %r45, 1;
	setp.ne.s32 	%p11, %r45, %r18;
	@%p11 bra 	$L__BB1_3;
$L__BB1_12:
	cvta.to.global.u64 	%rd23, %rd9;
	add.s64 	%rd25, %rd23, %rd13;
	st.global.f32 	[%rd25], %f32;
$L__BB1_13:
	ret;

}


// ===== COMPILED SASS (sm_100) =====

	.target	sm_100

	.elftype	@"ET_EXEC"


//--------------------- .note.nv.tkinfo           --------------------------
	.section	.note.nv.tkinfo,"",@"SHT_NOTE"
	.sectionflags	@"SHF_NOTE_NV_TKINFO"
	.tkinfo
        /*0018*/ 	.word	0x00000002
        /*0030*/ 	.string	""
        /*0030*/ 	.string	"ptxas"
        /*0030*/ 	.string	"Cuda compilation tools, release 13.0, V13.0.88"
        /*0030*/ 	.string	"Build cuda_13.0.r13.0/compiler.36424714_0"
        /*0030*/ 	.string	"-arch sm_100 -m 64 "



//--------------------- .note.nv.cuinfo           --------------------------
	.section	.note.nv.cuinfo,"",@"SHT_NOTE"
	.sectionflags	@"SHF_NOTE_NV_CUINFO"
        /*0018*/ 	.short	0x0002
        /*001a*/ 	.short	0x0064
        /*001c*/ 	.short	0x0082
	.zero		2


//--------------------- .nv.info                  --------------------------
	.section	.nv.info,"",@"SHT_CUDA_INFO"
	.align	4


	//----- nvinfo : EIATTR_REGCOUNT
	.align		4
        /*0000*/ 	.byte	0x04, 0x2f
        /*0002*/ 	.short	(.L_2 - .L_1)
	.align		4
.L_1:
        /*0004*/ 	.word	index@(_Z12delay_kernelPfS_imi)
        /*0008*/ 	.word	0x00000015


	//----- nvinfo : EIATTR_FRAME_SIZE
	.align		4
.L_2:
        /*000c*/ 	.byte	0x04, 0x11
        /*000e*/ 	.short	(.L_4 - .L_3)
	.align		4
.L_3:
        /*0010*/ 	.word	index@(_Z12delay_kernelPfS_imi)
        /*0014*/ 	.word	0x00000000


	//----- nvinfo : EIATTR_REGCOUNT
	.align		4
.L_4:
        /*0018*/ 	.byte	0x04, 0x2f
        /*001a*/ 	.short	(.L_6 - .L_5)
	.align		4
.L_5:
        /*001c*/ 	.word	index@(_Z11busy_kernelPfS_ij)
        /*0020*/ 	.word	0x00000013


	//----- nvinfo : EIATTR_FRAME_SIZE
	.align		4
.L_6:
        /*0024*/ 	.byte	0x04, 0x11
        /*0026*/ 	.short	(.L_8 - .L_7)
	.align		4
.L_7:
        /*0028*/ 	.word	index@(_Z11busy_kernelPfS_ij)
        /*002c*/ 	.word	0x00000000


	//----- nvinfo : EIATTR_MIN_STACK_SIZE
	.align		4
.L_8:
        /*0030*/ 	.byte	0x04, 0x12
        /*0032*/ 	.short	(.L_10 - .L_9)
	.align		4
.L_9:
        /*0034*/ 	.word	index@(_Z11busy_kernelPfS_ij)
        /*0038*/ 	.word	0x00000000


	//----- nvinfo : EIATTR_MIN_STACK_SIZE
	.align		4
.L_10:
        /*003c*/ 	.byte	0x04, 0x12
        /*003e*/ 	.short	(.L_12 - .L_11)
	.align		4
.L_11:
        /*0040*/ 	.word	index@(_Z12delay_kernelPfS_imi)
        /*0044*/ 	.word	0x00000000
.L_12:


//--------------------- .nv.compat                --------------------------
	.section	.nv.compat,"",@"SHT_CUDA_COMPAT_INFO"
	.align	4
        /*0000*/ 	.byte	0x02, 0x09, 0x00, 0x00, 0x02, 0x02, 0x01, 0x00, 0x02, 0x05, 0x05, 0x00, 0x03, 0x07, 0x01, 0x01
        /*0010*/ 	.byte	0x02, 0x03, 0x00, 0x00, 0x02, 0x06, 0x01, 0x00, 0x04, 0x0b, 0x08, 0x00, 0x01, 0x00, 0x00, 0x00
        /*0020*/ 	.byte	0x00, 0x00, 0x00, 0x00


//--------------------- .nv.info._Z11busy_kernelPfS_ij --------------------------
	.section	.nv.info._Z11busy_kernelPfS_ij,"",@"SHT_CUDA_INFO"
	.sectionflags	@""
	.align	4


	//----- nvinfo : EIATTR_CUDA_API_VERSION
	.align		4
        /*0000*/ 	.byte	0x04, 0x37
        /*0002*/ 	.short	(.L_14 - .L_13)
.L_13:
        /*0004*/ 	.word	0x00000082


	//----- nvinfo : EIATTR_KPARAM_INFO
	.align		4
.L_14:
        /*0008*/ 	.byte	0x04, 0x17
        /*000a*/ 	.short	(.L_16 - .L_15)
.L_15:
        /*000c*/ 	.word	0x00000000
        /*0010*/ 	.short	0x0003
        /*0012*/ 	.short	0x0014
        /*0014*/ 	.byte	0x00, 0xf0, 0x11, 0x00


	//----- nvinfo : EIATTR_KPARAM_INFO
	.align		4
.L_16:
        /*0018*/ 	.byte	0x04, 0x17
        /*001a*/ 	.short	(.L_18 - .L_17)
.L_17:
        /*001c*/ 	.word	0x00000000
        /*0020*/ 	.short	0x0002
        /*0022*/ 	.short	0x0010
        /*0024*/ 	.byte	0x00, 0xf0, 0x11, 0x00


	//----- nvinfo : EIATTR_KPARAM_INFO
	.align		4
.L_18:
        /*0028*/ 	.byte	0x04, 0x17
        /*002a*/ 	.short	(.L_20 - .L_19)
.L_19:
        /*002c*/ 	.word	0x00000000
        /*0030*/ 	.short	0x0001
        /*0032*/ 	.short	0x0008
        /*0034*/ 	.byte	0x00, 0xf5, 0x21, 0x00


	//----- nvinfo : EIATTR_KPARAM_INFO
	.align		4
.L_20:
        /*0038*/ 	.byte	0x04, 0x17
        /*003a*/ 	.short	(.L_22 - .L_21)
.L_21:
        /*003c*/ 	.word	0x00000000
        /*0040*/ 	.short	0x0000
        /*0042*/ 	.short	0x0000
        /*0044*/ 	.byte	0x00, 0xf5, 0x21, 0x00


	//----- nvinfo : EIATTR_SPARSE_MMA_MASK
	.align		4
.L_22:
        /*0048*/ 	.byte	0x03, 0x50
        /*004a*/ 	.short	0x0000


	//----- nvinfo : EIATTR_MAXREG_COUNT
	.align		4
        /*004c*/ 	.byte	0x03, 0x1b
        /*004e*/ 	.short	0x00ff


	//----- nvinfo : EIATTR_MERCURY_ISA_VERSION
	.align		4
        /*0050*/ 	.byte	0x03, 0x5f
        /*0052*/ 	.short	0x0101


	//----- nvinfo : EIATTR_VRC_CTA_INIT_COUNT
	.align		4
        /*0054*/ 	.byte	0x02, 0x4a
	.zero		1
	.zero		1


	//----- nvinfo : EIATTR_EXIT_INSTR_OFFSETS
	.align		4
        /*0058*/ 	.byte	0x04, 0x1c
        /*005a*/ 	.short	(.L_24 - .L_23)


	//   ....[0]....
.L_23:
        /*005c*/ 	.word	0x00000070


	//   ....[1]....
        /*0060*/ 	.word	0x00000920


	//----- nvinfo : EIATTR_CRS_STACK_SIZE
	.align		4
.L_24:
        /*0064*/ 	.byte	0x04, 0x1e
        /*0066*/ 	.short	(.L_26 - .L_25)
.L_25:
        /*0068*/ 	.word	0x00000000


	//----- nvinfo : EIATTR_CBANK_PARAM_SIZE
	.align		4
.L_26:
        /*006c*/ 	.byte	0x03, 0x19
        /*006e*/ 	.short	0x0018


	//----- nvinfo : EIATTR_PARAM_CBANK
	.align		4
        /*0070*/ 	.byte	0x04, 0x0a
        /*0072*/ 	.short	(.L_28 - .L_27)
	.align		4
.L_27:
        /*0074*/ 	.word	index@(.nv.constant0._Z11busy_kernelPfS_ij)
        /*0078*/ 	.short	0x0380
        /*007a*/ 	.short	0x0018


	//----- nvinfo : EIATTR_SW_WAR
	.align		4
.L_28:
        /*007c*/ 	.byte	0x04, 0x36
        /*007e*/ 	.short	(.L_30 - .L_29)
.L_29:
        /*0080*/ 	.word	0x00000008
.L_30:


//--------------------- .nv.info._Z12delay_kernelPfS_imi --------------------------
	.section	.nv.info._Z12delay_kernelPfS_imi,"",@"SHT_CUDA_INFO"
	.sectionflags	@""
	.align	4


	//----- nvinfo : EIATTR_CUDA_API_VERSION
	.align		4
        /*0000*/ 	.byte	0x04, 0x37
        /*0002*/ 	.short	(.L_32 - .L_31)
.L_31:
        /*0004*/ 	.word	0x00000082


	//----- nvinfo : EIATTR_KPARAM_INFO
	.align		4
.L_32:
        /*0008*/ 	.byte	0x04, 0x17
        /*000a*/ 	.short	(.L_34 - .L_33)
.L_33:
        /*000c*/ 	.word	0x00000000
        /*0010*/ 	.short	0x0004
        /*0012*/ 	.short	0x0020
        /*0014*/ 	.byte	0x00, 0xf0, 0x11, 0x00


	//----- nvinfo : EIATTR_KPARAM_INFO
	.align		4
.L_34:
        /*0018*/ 	.byte	0x04, 0x17
        /*001a*/ 	.short	(.L_36 - .L_35)
.L_35:
        /*001c*/ 	.word	0x00000000
        /*0020*/ 	.short	0x0003
        /*0022*/ 	.short	0x0018
        /*0024*/ 	.byte	0x00, 0xf0, 0x21, 0x00


	//----- nvinfo : EIATTR_KPARAM_INFO
	.align		4
.L_36:
        /*0028*/ 	.byte	0x04, 0x17
        /*002a*/ 	.short	(.L_38 - .L_37)
.L_37:
        /*002c*/ 	.word	0x00000000
        /*0030*/ 	.short	0x0002
        /*0032*/ 	.short	0x0010
        /*0034*/ 	.byte	0x00, 0xf0, 0x11, 0x00


	//----- nvinfo : EIATTR_KPARAM_INFO
	.align		4
.L_38:
        /*0038*/ 	.byte	0x04, 0x17
        /*003a*/ 	.short	(.L_40 - .L_39)
.L_39:
        /*003c*/ 	.word	0x00000000
        /*0040*/ 	.short	0x0001
        /*0042*/ 	.short	0x0008
        /*0044*/ 	.byte	0x00, 0xf5, 0x21, 0x00


	//----- nvinfo : EIATTR_KPARAM_INFO
	.align		4
.L_40:
        /*0048*/ 	.byte	0x04, 0x17
        /*004a*/ 	.short	(.L_42 - .L_41)
.L_41:
        /*004c*/ 	.word	0x00000000
        /*0050*/ 	.short	0x0000
        /*0052*/ 	.short	0x0000
        /*0054*/ 	.byte	0x00, 0xf5, 0x21, 0x00


	//----- nvinfo : EIATTR_SPARSE_MMA_MASK
	.align		4
.L_42:
        /*0058*/ 	.byte	0x03, 0x50
        /*005a*/ 	.short	0x0000


	//----- nvinfo : EIATTR_MAXREG_COUNT
	.align		4
        /*005c*/ 	.byte	0x03, 0x1b
        /*005e*/ 	.short	0x00ff


	//----- nvinfo : EIATTR_MERCURY_ISA_VERSION
	.align		4
        /*0060*/ 	.byte	0x03, 0x5f
        /*0062*/ 	.short	0x0101


	//----- nvinfo : EIATTR_VRC_CTA_INIT_COUNT
	.align		4
        /*0064*/ 	.byte	0x02, 0x4a
	.zero		1
	.zero		1


	//----- nvinfo : EIATTR_EXIT_INSTR_OFFSETS
	.align		4
        /*0068*/ 	.byte	0x04, 0x1c
        /*006a*/ 	.short	(.L_44 - .L_43)


	//   ....[0]....
.L_43:
        /*006c*/ 	.word	0x00000070


	//   ....[1]....
        /*0070*/ 	.word	0x000009f0


	//----- nvinfo : EIATTR_CRS_STACK_SIZE
	.align		4
.L_44:
        /*0074*/ 	.byte	0x04, 0x1e
        /*0076*/ 	.short	(.L_46 - .L_45)
.L_45:
        /*0078*/ 	.word	0x00000000


	//----- nvinfo : EIATTR_CBANK_PARAM_SIZE
	.align		4
.L_46:
        /*007c*/ 	.byte	0x03, 0x19
        /*007e*/ 	.short	0x0024


	//----- nvinfo : EIATTR_PARAM_CBANK
	.align		4
        /*0080*/ 	.byte	0x04, 0x0a
        /*0082*/ 	.short	(.L_48 - .L_47)
	.align		4
.L_47:
        /*0084*/ 	.word	index@(.nv.constant0._Z12delay_kernelPfS_imi)
        /*0088*/ 	.short	0x0380
        /*008a*/ 	.short	0x0024


	//----- nvinfo : EIATTR_SW_WAR
	.align		4
.L_48:
        /*008c*/ 	.byte	0x04, 0x36
        /*008e*/ 	.short	(.L_50 - .L_49)
.L_49:
        /*0090*/ 	.word	0x00000008
.L_50:


//--------------------- .nv.callgraph             --------------------------
	.section	.nv.callgraph,"",@"SHT_CUDA_CALLGRAPH"
	.align	4
	.sectionentsize	8
	.align		4
        /*0000*/ 	.word	0x00000000
	.align		4
        /*0004*/ 	.word	0xffffffff
	.align		4
        /*0008*/ 	.word	0x00000000
	.align		4
        /*000c*/ 	.word	0xfffffffe
	.align		4
        /*0010*/ 	.word	0x00000000
	.align		4
        /*0014*/ 	.word	0xfffffffd
	.align		4
        /*0018*/ 	.word	0x00000000
	.align		4
        /*001c*/ 	.word	0xfffffffc


//--------------------- .nv.constant4             --------------------------
	.section	.nv.constant4,"a",@progbits
	.align	8
	.align		8
.nv.constant4:
        /*0000*/ 	.dword	__cudart_i2opi_f


//--------------------- .text._Z11busy_kernelPfS_ij --------------------------
	.section	.text._Z11busy_kernelPfS_ij,"ax",@progbits
	.align	128
        .global         _Z11busy_kernelPfS_ij
        .type           _Z11busy_kernelPfS_ij,@function
        .size           _Z11busy_kernelPfS_ij,(.L_x_16 - _Z11busy_kernelPfS_ij)
        .other          _Z11busy_kernelPfS_ij,@"STO_CUDA_ENTRY STV_DEFAULT"
_Z11busy_kernelPfS_ij:
.text._Z11busy_kernelPfS_ij:
[----:B------:R-:W-:Y:S01]  /*0000*/  LDC R1, c[0x0][0x37c] ;  /* 0x0000df00ff017b82 */ /* 0x000fe20000000800 */
[----:B------:R-:W0:Y:S07]  /*0010*/  S2R R3, SR_TID.X ;  /* 0x0000000000037919 */ /* 0x000e2e0000002100 */
[----:B------:R-:W0:Y:S01]  /*0020*/  S2UR UR4, SR_CTAID.X ;  /* 0x00000000000479c3 */ /* 0x000e220000002500 */
[----:B------:R-:W1:Y:S07]  /*0030*/  LDCU UR5, c[0x0][0x390] ;  /* 0x00007200ff0577ac */ /* 0x000e6e0008000800 */
[----:B------:R-:W0:Y:S02]  /*0040*/  LDC R2, c[0x0][0x360] ;  /* 0x0000d800ff027b82 */ /* 0x000e240000000800 */
[----:B0-----:R-:W-:-:S05]  /*0050*/  IMAD R2, R2, UR4, R3 ;  /* 0x0000000402027c24 */ /* 0x001fca000f8e0203 */
[----:B-1----:R-:W-:-:S13]  /*0060*/  ISETP.GE.AND P0, PT, R2, UR5, PT ;  /* 0x0000000502007c0c */ /* 0x002fda000bf06270 */
[----:B------:R-:W-:Y:S05]  /*0070*/  @P0 EXIT ;  /* 0x000000000000094d */ /* 0x000fea0003800000 */
[----:B------:R-:W0:Y:S01]  /*0080*/  LDC.64 R4, c[0x0][0x388] ;  /* 0x0000e200ff047b82 */ /* 0x000e220000000a00 */
[----:B------:R-:W1:Y:S01]  /*0090*/  LDCU.64 UR8, c[0x0][0x358] ;  /* 0x00006b00ff0877ac */ /* 0x000e620008000a00 */
[----:B------:R-:W2:Y:S01]  /*00a0*/  LDCU UR4, c[0x0][0x394] ;  /* 0x00007280ff0477ac */ /* 0x000ea20008000800 */
[----:B0-----:R-:W-:-:S05]  /*00b0*/  IMAD.WIDE R4, R2, 0x4, R4 ;  /* 0x0000000402047825 */ /* 0x001fca00078e0204 */
[----:B-1----:R0:W5:Y:S01]  /*00c0*/  LDG.E R3, desc[UR8][R4.64] ;  /* 0x0000000804037981 */ /* 0x002162000c1e1900 */
[----:B--2---:R-:W-:-:S09]  /*00d0*/  UISETP.NE.AND UP0, UPT, UR4, URZ, UPT ;  /* 0x000000ff0400728c */ /* 0x004fd2000bf05270 */
[----:B0-----:R-:W-:Y:S05]  /*00e0*/  BRA.U !UP0, `(.L_x_0) ;  /* 0x0000000908007547 */ /* 0x001fea000b800000 */
[----:B------:R-:W-:-:S05]  /*00f0*/  UMOV UR4, URZ ;  /* 0x000000ff00047c82 */ /* 0x000fca0008000000 */
.L_x_6:
[C---:B-----5:R-:W-:Y:S01]  /*0100*/  FMUL R0, R3.reuse, 0.63661974668502807617 ;  /* 0x3f22f98303007820 */ /* 0x060fe20000400000 */
[----:B------:R-:W-:Y:S01]  /*0110*/  FSETP.GE.AND P0, PT, |R3|, 105615, PT ;  /* 0x47ce47800300780b */ /* 0x000fe20003f06200 */
[----:B------:R-:W-:Y:S04]  /*0120*/  BSSY.RECONVERGENT B0, `(.L_x_1) ;  /* 0x0000066000007945 */ /* 0x000fe80003800200 */
[----:B------:R-:W0:Y:S02]  /*0130*/  F2I.NTZ R0, R0 ;  /* 0x0000000000007305 */ /* 0x000e240000203100 */
[----:B0-----:R-:W-:-:S05]  /*0140*/  I2FP.F32.S32 R6, R0 ;  /* 0x0000000000067245 */ /* 0x001fca0000201400 */
[----:B------:R-:W-:-:S04]  /*0150*/  FFMA R5, R6, -1.5707962512969970703, R3 ;  /* 0xbfc90fda06057823 */ /* 0x000fc80000000003 */
[----:B------:R-:W-:-:S04]  /*0160*/  FFMA R5, R6, -7.5497894158615963534e-08, R5 ;  /* 0xb3a2216806057823 */ /* 0x000fc80000000005 */
[----:B------:R-:W-:Y:S01]  /*0170*/  FFMA R5, R6, -5.3903029534742383927e-15, R5 ;  /* 0xa7c234c506057823 */ /* 0x000fe20000000005 */
[----:B------:R-:W-:Y:S06]  /*0180*/  @!P0 BRA `(.L_x_2) ;  /* 0x00000004007c8947 */ /* 0x000fec0003800000 */
[----:B------:R-:W-:-:S13]  /*0190*/  FSETP.NEU.AND P0, PT, |R3|, +INF , PT ;  /* 0x7f8000000300780b */ /* 0x000fda0003f0d200 */
[----:B------:R-:W-:Y:S01]  /*01a0*/  @!P0 FMUL R5, RZ, R3 ;  /* 0x00000003ff058220 */ /* 0x000fe20000400000 */
[----:B------:R-:W-:Y:S01]  /*01b0*/  @!P0 IMAD.MOV.U32 R0, RZ, RZ, RZ ;  /* 0x000000ffff008224 */ /* 0x000fe200078e00ff */
[----:B------:R-:W-:Y:S06]  /*01c0*/  @!P0 BRA `(.L_x_2) ;  /* 0x00000004006c8947 */ /* 0x000fec0003800000 */
[----:B------:R-:W-:Y:S01]  /*01d0*/  IMAD.SHL.U32 R0, R3, 0x100, RZ ;  /* 0x0000010003007824 */ /* 0x000fe200078e00ff */
[----:B------:R-:W0:Y:S01]  /*01e0*/  LDCU.64 UR10, c[0x4][URZ] ;  /* 0x01000000ff0a77ac */ /* 0x000e220008000a00 */
[----:B------:R-:W-:Y:S02]  /*01f0*/  IMAD.MOV.U32 R15, RZ, RZ, RZ ;  /* 0x000000ffff0f7224 */ /* 0x000fe400078e00ff */
[----:B------:R-:W-:Y:S01]  /*0200*/  IMAD.MOV.U32 R16, RZ, RZ, RZ ;  /* 0x000000ffff107224 */ /* 0x000fe200078e00ff */
[----:B------:R-:W-:Y:S01]  /*0210*/  LOP3.LUT R5, R0, 0x80000000, RZ, 0xfc, !PT ;  /* 0x8000000000057812 */ /* 0x000fe200078efcff */
[----:B------:R-:W-:Y:S01]  /*0220*/  UMOV UR6, URZ ;  /* 0x000000ff00067c82 */ /* 0x000fe20008000000 */
[----:B------:R-:W-:-:S05]  /*0230*/  UMOV UR5, URZ ;  /* 0x000000ff00057c82 */ /* 0x000fca0008000000 */
.L_x_3:
[----:B0-----:R-:W-:Y:S01]  /*0240*/  IMAD.U32 R8, RZ, RZ, UR10 ;  /* 0x0000000aff087e24 */ /* 0x001fe2000f8e00ff */
[----:B------:R-:W-:-:S05]  /*0250*/  MOV R9, UR11 ;  /* 0x0000000b00097c02 */ /* 0x000fca0008000f00 */
[----:B------:R-:W2:Y:S01]  /*0260*/  LDG.E.CONSTANT R6, desc[UR8][R8.64] ;  /* 0x0000000808067981 */ /* 0x000ea2000c1e9900 */
[----:B------:R-:W-:Y:S01]  /*0270*/  UIADD3 UR5, UPT, UPT, UR5, 0x1, URZ ;  /* 0x0000000105057890 */ /* 0x000fe2000fffe0ff */
[C---:B------:R-:W-:Y:S01]  /*0280*/  ISETP.EQ.AND P0, PT, R16.reuse, RZ, PT ;  /* 0x000000ff1000720c */ /* 0x040fe20003f02270 */
[----:B------:R-:W-:Y:S01]  /*0290*/  UIADD3 UR10, UP1, UPT, UR10, 0x4, URZ ;  /* 0x000000040a0a7890 */ /* 0x000fe2000ff3e0ff */
[C---:B------:R-:W-:Y:S01]  /*02a0*/  ISETP.EQ.AND P1, PT, R16.reuse, 0x4, PT ;  /* 0x000000041000780c */ /* 0x040fe20003f22270 */
[----:B------:R-:W-:Y:S01]  /*02b0*/  UISETP.NE.AND UP0, UPT, UR5, 0x6, UPT ;  /* 0x000000060500788c */ /* 0x000fe2000bf05270 */
[C---:B------:R-:W-:Y:S01]  /*02c0*/  ISETP.EQ.AND P2, PT, R16.reuse, 0x8, PT ;  /* 0x000000081000780c */ /* 0x040fe20003f42270 */
[----:B------:R-:W-:Y:S01]  /*02d0*/  UIADD3.X UR11, UPT, UPT, URZ, UR11, URZ, UP1, !UPT ;  /* 0x0000000bff0b7290 */ /* 0x000fe20008ffe4ff */
[C---:B------:R-:W-:Y:S02]  /*02e0*/  ISETP.EQ.AND P3, PT, R16.reuse, 0xc, PT ;  /* 0x0000000c1000780c */ /* 0x040fe40003f62270 */
[----:B------:R-:W-:-:S02]  /*02f0*/  ISETP.EQ.AND P4, PT, R16, 0x10, PT ;  /* 0x000000101000780c */ /* 0x000fc40003f82270 */
[C---:B------:R-:W-:Y:S01]  /*0300*/  ISETP.EQ.AND P5, PT, R16.reuse, 0x14, PT ;  /* 0x000000141000780c */ /* 0x040fe20003fa2270 */
[----:B------:R-:W-:Y:S02]  /*0310*/  VIADD R16, R16, 0x4 ;  /* 0x0000000410107836 */ /* 0x000fe40000000000 */
[----:B--2---:R-:W-:-:S03]  /*0320*/  IMAD.WIDE.U32 R6, R6, R5, RZ ;  /* 0x0000000506067225 */ /* 0x004fc600078e00ff */
[----:B------:R-:W-:-:S04]  /*0330*/  IADD3 R0, P6, PT, R6, R15, RZ ;  /* 0x0000000f06007210 */ /* 0x000fc80007fde0ff */
[----:B------:R-:W-:Y:S01]  /*0340*/  IADD3.X R15, PT, PT, R7, UR6, RZ, P6, !PT ;  /* 0x00000006070f7c10 */ /* 0x000fe2000b7fe4ff */
[--C-:B------:R-:W-:Y:S01]  /*0350*/  @P0 IMAD.MOV.U32 R4, RZ, RZ, R0.reuse ;  /* 0x000000ffff040224 */ /* 0x100fe200078e0000 */
[----:B------:R-:W-:Y:S01]  /*0360*/  @P4 MOV R13, R0 ;  /* 0x00000000000d4202 */ /* 0x000fe20000000f00 */
[--C-:B------:R-:W-:Y:S02]  /*0370*/  @P1 IMAD.MOV.U32 R10, RZ, RZ, R0.reuse ;  /* 0x000000ffff0a1224 */ /* 0x100fe400078e0000 */
[--C-:B------:R-:W-:Y:S02]  /*0380*/  @P2 IMAD.MOV.U32 R11, RZ, RZ, R0.reuse ;  /* 0x000000ffff0b2224 */ /* 0x100fe400078e0000 */
[--C-:B------:R-:W-:Y:S02]  /*0390*/  @P3 IMAD.MOV.U32 R12, RZ, RZ, R0.reuse ;  /* 0x000000ffff0c3224 */ /* 0x100fe400078e0000 */
[----:B------:R-:W-:Y:S01]  /*03a0*/  @P5 IMAD.MOV.U32 R14, RZ, RZ, R0 ;  /* 0x000000ffff0e5224 */ /* 0x000fe200078e0000 */
[----:B------:R-:W-:Y:S06]  /*03b0*/  BRA.U UP0, `(.L_x_3) ;  /* 0xfffffffd00a07547 */ /* 0x000fec000b83ffff */
[----:B------:R-:W-:Y:S01]  /*03c0*/  SHF.R.U32.HI R0, RZ, 0x17, R3 ;  /* 0x00000017ff007819 */ /* 0x000fe20000011603 */
[----:B------:R-:W-:Y:S03]  /*03d0*/  BSSY.RECONVERGENT B1, `(.L_x_4) ;  /* 0x0000028000017945 */ /* 0x000fe60003800200 */
[C---:B------:R-:W-:Y:S02]  /*03e0*/  LOP3.LUT R5, R0.reuse, 0xe0, RZ, 0xc0, !PT ;  /* 0x000000e000057812 */ /* 0x040fe400078ec0ff */
[----:B------:R-:W-:-:S03]  /*03f0*/  LOP3.LUT P6, RZ, R0, 0x1f, RZ, 0xc0, !PT ;  /* 0x0000001f00ff7812 */ /* 0x000fc600078cc0ff */
[----:B------:R-:W-:-:S05]  /*0400*/  VIADD R5, R5, 0xffffff80 ;  /* 0xffffff8005057836 */ /* 0x000fca0000000000 */
[----:B------:R-:W-:-:S05]  /*0410*/  SHF.R.U32.HI R5, RZ, 0x5, R5 ;  /* 0x00000005ff057819 */ /* 0x000fca0000011605 */
[----:B------:R-:W-:-:S05]  /*0420*/  IMAD.U32 R8, R5, -0x4, RZ ;  /* 0xfffffffc05087824 */ /* 0x000fca00078e00ff */
[C---:B------:R-:W-:Y:S02]  /*0430*/  ISETP.EQ.AND P3, PT, R8.reuse, -0x18, PT ;  /* 0xffffffe80800780c */ /* 0x040fe40003f62270 */
[C---:B------:R-:W-:Y:S02]  /*0440*/  ISETP.EQ.AND P4, PT, R8.reuse, -0x14, PT ;  /* 0xffffffec0800780c */ /* 0x040fe40003f82270 */
[C---:B------:R-:W-:Y:S02]  /*0450*/  ISETP.EQ.AND P2, PT, R8.reuse, -0x10, PT ;  /* 0xfffffff00800780c */ /* 0x040fe40003f42270 */
[C---:B------:R-:W-:Y:S02]  /*0460*/  ISETP.EQ.AND P1, PT, R8.reuse, -0xc, PT ;  /* 0xfffffff40800780c */ /* 0x040fe40003f22270 */
[C---:B------:R-:W-:Y:S02]  /*0470*/  ISETP.EQ.AND P0, PT, R8.reuse, -0x8, PT ;  /* 0xfffffff80800780c */ /* 0x040fe40003f02270 */
[----:B------:R-:W-:-:S03]  /*0480*/  ISETP.EQ.AND P5, PT, R8, RZ, PT ;  /* 0x000000ff0800720c */ /* 0x000fc60003fa2270 */
[----:B------:R-:W-:Y:S02]  /*0490*/  @P3 MOV R5, R4 ;  /* 0x0000000400053202 */ /* 0x000fe40000000f00 */
[C---:B------:R-:W-:Y:S01]  /*04a0*/  ISETP.EQ.AND P3, PT, R8.reuse, -0x4, PT ;  /* 0xfffffffc0800780c */ /* 0x040fe20003f62270 */
[----:B------:R-:W-:Y:S02]  /*04b0*/  @P4 IMAD.MOV.U32 R6, RZ, RZ, R4 ;  /* 0x000000ffff064224 */ /* 0x000fe400078e0004 */
[--C-:B------:R-:W-:Y:S01]  /*04c0*/  @P4 IMAD.MOV.U32 R5, RZ, RZ, R10.reuse ;  /* 0x000000ffff054224 */ /* 0x100fe200078e000a */
[----:B------:R-:W-:Y:S01]  /*04d0*/  ISETP.EQ.AND P4, PT, R8, 0x4, PT ;  /* 0x000000040800780c */ /* 0x000fe20003f82270 */
[----:B------:R-:W-:Y:S01]  /*04e0*/  @P2 IMAD.MOV.U32 R6, RZ, RZ, R10 ;  /* 0x000000ffff062224 */ /* 0x000fe200078e000a */
[----:B------:R-:W-:Y:S01]  /*04f0*/  @P1 MOV R6, R11 ;  /* 0x0000000b00061202 */ /* 0x000fe20000000f00 */
[----:B------:R-:W-:Y:S02]  /*0500*/  @P2 IMAD.MOV.U32 R5, RZ, RZ, R11 ;  /* 0x000000ffff052224 */ /* 0x000fe400078e000b */
[----:B------:R-:W-:-:S02]  /*0510*/  @P1 IMAD.MOV.U32 R5, RZ, RZ, R12 ;  /* 0x000000ffff051224 */ /* 0x000fc400078e000c */
[----:B------:R-:W-:Y:S02]  /*0520*/  @P0 IMAD.MOV.U32 R6, RZ, RZ, R12 ;  /* 0x000000ffff060224 */ /* 0x000fe400078e000c */
[--C-:B------:R-:W-:Y:S01]  /*0530*/  @P0 IMAD.MOV.U32 R5, RZ, RZ, R13.reuse ;  /* 0x000000ffff050224 */ /* 0x100fe200078e000d */
[----:B------:R-:W-:Y:S01]  /*0540*/  @P3 MOV R5, R14 ;  /* 0x0000000e00053202 */ /* 0x000fe20000000f00 */
[----:B------:R-:W-:Y:S02]  /*0550*/  @P3 IMAD.MOV.U32 R6, RZ, RZ, R13 ;  /* 0x000000ffff063224 */ /* 0x000fe400078e000d */
[----:B------:R-:W-:Y:S02]  /*0560*/  @P5 IMAD.MOV.U32 R6, RZ, RZ, R14 ;  /* 0x000000ffff065224 */ /* 0x000fe400078e000e */
[--C-:B------:R-:W-:Y:S02]  /*0570*/  @P5 IMAD.MOV.U32 R5, RZ, RZ, R15.reuse ;  /* 0x000000ffff055224 */ /* 0x100fe400078e000f */
[----:B------:R-:W-:Y:S01]  /*0580*/  @P4 IMAD.MOV.U32 R6, RZ, RZ, R15 ;  /* 0x000000ffff064224 */ /* 0x000fe200078e000f */
[----:B------:R-:W-:Y:S06]  /*0590*/  @!P6 BRA `(.L_x_5) ;  /* 0x00000000002ce947 */ /* 0x000fec0003800000 */
[----:B------:R-:W-:Y:S01]  /*05a0*/  @P2 IMAD.MOV.U32 R7, RZ, RZ, R4 ;  /* 0x000000ffff072224 */ /* 0x000fe200078e0004 */
[----:B------:R-:W-:Y:S01]  /*05b0*/  @P1 MOV R7, R10 ;  /* 0x0000000a00071202 */ /* 0x000fe20000000f00 */
[----:B------:R-:W-:Y:S01]  /*05c0*/  @P0 IMAD.MOV.U32 R7, RZ, RZ, R11 ;  /* 0x000000ffff070224 */ /* 0x000fe200078e000b */
[----:B------:R-:W-:Y:S01]  /*05d0*/  ISETP.EQ.AND P0, PT, R8, 0x8, PT ;  /* 0x000000080800780c */ /* 0x000fe20003f02270 */
[----:B------:R-:W-:Y:S01]  /*05e0*/  @P3 IMAD.MOV.U32 R7, RZ, RZ, R12 ;  /* 0x000000ffff073224 */ /* 0x000fe200078e000c */
[----:B------:R-:W-:Y:S01]  /*05f0*/  LOP3.LUT R0, R0, 0x1f, RZ, 0xc0, !PT ;  /* 0x0000001f00007812 */ /* 0x000fe200078ec0ff */
[----:B------:R-:W-:Y:S02]  /*0600*/  @P5 IMAD.MOV.U32 R7, RZ, RZ, R13 ;  /* 0x000000ffff075224 */ /* 0x000fe400078e000d */
[----:B------:R-:W-:Y:S01]  /*0610*/  @P4 IMAD.MOV.U32 R7, RZ, RZ, R14 ;  /* 0x000000ffff074224 */ /* 0x000fe200078e000e */
[----:B------:R-:W-:-:S07]  /*0620*/  SHF.L.W.U32.HI R5, R6, R0, R5 ;  /* 0x0000000006057219 */ /* 0x000fce0000010e05 */
[----:B------:R-:W-:-:S04]  /*0630*/  @P0 MOV R7, R15 ;  /* 0x0000000f00070202 */ /* 0x000fc80000000f00 */
[----:B------:R-:W-:-:S07]  /*0640*/  SHF.L.W.U32.HI R6, R7, R0, R6 ;  /* 0x0000000007067219 */ /* 0x000fce0000010e06 */
.L_x_5:
[----:B------:R-:W-:Y:S05]  /*0650*/  BSYNC.RECONVERGENT B1 ;  /* 0x0000000000017941 */ /* 0x000fea0003800200 */
.L_x_4:
[C---:B------:R-:W-:Y:S01]  /*0660*/  SHF.L.W.U32.HI R15, R6.reuse, 0x2, R5 ;  /* 0x00000002060f7819 */ /* 0x040fe20000010e05 */
[----:B------:R-:W-:Y:S01]  /*0670*/  IMAD.SHL.U32 R6, R6, 0x4, RZ ;  /* 0x0000000406067824 */ /* 0x000fe200078e00ff */
[----:B------:R-:W-:Y:S01]  /*0680*/  UMOV UR6, 0x54442d19 ;  /* 0x54442d1900067882 */ /* 0x000fe20000000000 */
[----:B------:R-:W-:Y:S01]  /*0690*/  UMOV UR7, 0x3bf921fb ;  /* 0x3bf921fb00077882 */ /* 0x000fe20000000000 */
[----:B------:R-:W-:Y:S02]  /*06a0*/  SHF.R.S32.HI R0, RZ, 0x1f, R15 ;  /* 0x0000001fff007819 */ /* 0x000fe4000001140f */
[----:B------:R-:W-:Y:S02]  /*06b0*/  ISETP.GE.AND P0, PT, R3, RZ, PT ;  /* 0x000000ff0300720c */ /* 0x000fe40003f06270 */
[C---:B------:R-:W-:Y:S02]  /*06c0*/  LOP3.LUT R8, R0.reuse, R6, RZ, 0x3c, !PT ;  /* 0x0000000600087212 */ /* 0x040fe400078e3cff */
[----:B------:R-:W-:-:S02]  /*06d0*/  LOP3.LUT R9, R0, R15, RZ, 0x3c, !PT ;  /* 0x0000000f00097212 */ /* 0x000fc400078e3cff */
[----:B------:R-:W-:Y:S02]  /*06e0*/  SHF.R.U32.HI R0, RZ, 0x1e, R5 ;  /* 0x0000001eff007819 */ /* 0x000fe40000011605 */
[----:B------:R-:W0:Y:S01]  /*06f0*/  I2F.F64.S64 R6, R8 ;  /* 0x0000000800067312 */ /* 0x000e220000301c00 */
[C---:B------:R-:W-:Y:S02]  /*0700*/  LOP3.LUT R5, R15.reuse, R3, RZ, 0x3c, !PT ;  /* 0x000000030f057212 */ /* 0x040fe400078e3cff */
[----:B------:R-:W-:Y:S02]  /*0710*/  LEA.HI R0, R15, R0, RZ, 0x1 ;  /* 0x000000000f007211 */ /* 0x000fe400078f08ff */
[----:B------:R-:W-:-:S03]  /*0720*/  ISETP.GE.AND P1, PT, R5, RZ, PT ;  /* 0x000000ff0500720c */ /* 0x000fc60003f26270 */
[----:B------:R-:W-:-:S04]  /*0730*/  IMAD.MOV R5, RZ, RZ, -R0 ;  /* 0x000000ffff057224 */ /* 0x000fc800078e0a00 */
[----:B------:R-:W-:Y:S01]  /*0740*/  @!P0 IMAD.MOV.U32 R0, RZ, RZ, R5 ;  /* 0x000000ffff008224 */ /* 0x000fe200078e0005 */
[----:B0-----:R-:W-:-:S10]  /*0750*/  DMUL R6, R6, UR6 ;  /* 0x0000000606067c28 */ /* 0x001fd40008000000 */
[----:B------:R-:W0:Y:S02]  /*0760*/  F2F.F32.F64 R6, R6 ;  /* 0x0000000600067310 */ /* 0x000e240000301000 */
[----:B0-----:R-:W-:-:S07]  /*0770*/  FSEL R5, -R6, R6, !P1 ;  /* 0x0000000606057208 */ /* 0x001fce0004800100 */
.L_x_2:
[----:B------:R-:W-:Y:S05]  /*0780*/  BSYNC.RECONVERGENT B0 ;  /* 0x0000000000007941 */ /* 0x000fea0003800200 */
.L_x_1:
[----:B------:R-:W-:Y:S01]  /*0790*/  MOV R6, 0x37cbac00 ;  /* 0x37cbac0000067802 */ /* 0x000fe20000000f00 */
[----:B------:R-:W-:Y:S01]  /*07a0*/  FMUL R7, R5, R5 ;  /* 0x0000000505077220 */ /* 0x000fe20000400000 */
[----:B------:R-:W-:Y:S01]  /*07b0*/  LOP3.LUT R8, R0, 0x1, RZ, 0xc0, !PT ;  /* 0x0000000100087812 */ /* 0x000fe200078ec0ff */
[----:B------:R-:W0:Y:S01]  /*07c0*/  LDCU UR5, c[0x0][0x394] ;  /* 0x00007280ff0577ac */ /* 0x000e220008000800 */
[----:B------:R-:W-:Y:S02]  /*07d0*/  IMAD.MOV.U32 R9, RZ, RZ, 0x3effffff ;  /* 0x3effffffff097424 */ /* 0x000fe400078e00ff */
[----:B------:R-:W-:Y:S01]  /*07e0*/  FFMA R6, R7, R6, -0.0013887860113754868507 ;  /* 0xbab607ed07067423 */ /* 0x000fe20000000006 */
[----:B------:R-:W-:Y:S01]  /*07f0*/  ISETP.NE.U32.AND P0, PT, R8, 0x1, PT ;  /* 0x000000010800780c */ /* 0x000fe20003f05070 */
[----:B------:R-:W-:Y:S01]  /*0800*/  IMAD.MOV.U32 R8, RZ, RZ, 0x3d2aaabb ;  /* 0x3d2aaabbff087424 */ /* 0x000fe200078e00ff */
[----:B------:R-:W-:Y:S01]  /*0810*/  LOP3.LUT P1, RZ, R0, 0x2, RZ, 0xc0, !PT ;  /* 0x0000000200ff7812 */ /* 0x000fe2000782c0ff */
[----:B------:R-:W-:Y:S01]  /*0820*/  UIADD3 UR4, UPT, UPT, UR4, 0x1, URZ ;  /* 0x0000000104047890 */ /* 0x000fe2000fffe0ff */
[----:B------:R-:W-:-:S02]  /*0830*/  FSEL R6, R6, -0.00019574658654164522886, !P0 ;  /* 0xb94d415306067808 */ /* 0x000fc40004000000 */
[----:B------:R-:W-:Y:S02]  /*0840*/  FSEL R8, R8, 0.0083327032625675201416, !P0 ;  /* 0x3c0885e408087808 */ /* 0x000fe40004000000 */
[----:B------:R-:W-:Y:S02]  /*0850*/  FSEL R9, -R9, -0.16666662693023681641, !P0 ;  /* 0xbe2aaaa809097808 */ /* 0x000fe40004000100 */
[----:B------:R-:W-:Y:S01]  /*0860*/  FSEL R0, R5, 1, P0 ;  /* 0x3f80000005007808 */ /* 0x000fe20000000000 */
[----:B------:R-:W-:-:S04]  /*0870*/  FFMA R6, R7, R6, R8 ;  /* 0x0000000607067223 */ /* 0x000fc80000000008 */
[C---:B------:R-:W-:Y:S01]  /*0880*/  FFMA R6, R7.reuse, R6, R9 ;  /* 0x0000000607067223 */ /* 0x040fe20000000009 */
[----:B------:R-:W-:Y:S01]  /*0890*/  FFMA R7, R7, R0, RZ ;  /* 0x0000000007077223 */ /* 0x000fe200000000ff */
[----:B0-----:R-:W-:-:S03]  /*08a0*/  UISETP.NE.AND UP0, UPT, UR4, UR5, UPT ;  /* 0x000000050400728c */ /* 0x001fc6000bf05270 */
[----:B------:R-:W-:-:S04]  /*08b0*/  FFMA R0, R7, R6, R0 ;  /* 0x0000000607007223 */ /* 0x000fc80000000000 */
[----:B------:R-:W-:-:S04]  /*08c0*/  @P1 FADD R0, RZ, -R0 ;  /* 0x80000000ff001221 */ /* 0x000fc80000000000 */
[----:B------:R-:W-:Y:S01]  /*08d0*/  FADD R3, R0, R3 ;  /* 0x0000000300037221 */ /* 0x000fe20000000000 */
[----:B------:R-:W-:Y:S06]  /*08e0*/  BRA.U UP0, `(.L_x_6) ;  /* 0xfffffff900047547 */ /* 0x000fec000b83ffff */
.L_x_0:
[----:B------:R-:W0:Y:S02]  /*08f0*/  LDC.64 R4, c[0x0][0x380] ;  /* 0x0000e000ff047b82 */ /* 0x000e240000000a00 */
[----:B0-----:R-:W-:-:S05]  /*0900*/  IMAD.WIDE R4, R2, 0x4, R4 ;  /* 0x0000000402047825 */ /* 0x001fca00078e0204 */
[----:B-----5:R-:W-:Y:S01]  /*0910*/  STG.E desc[UR8][R4.64], R3 ;  /* 0x0000000304007986 */ /* 0x020fe2000c101908 */
[----:B------:R-:W-:Y:S05]  /*0920*/  EXIT ;  /* 0x000000000000794d */ /* 0x000fea0003800000 */
.L_x_7:
[----:B------:R-:W-:-:S00]  /*0930*/  BRA `(.L_x_7) ;  /* 0xfffffffc00fc7947 */ /* 0x000fc0000383ffff */
[----:B------:R-:W-:-:S00]  /*0940*/  NOP ;  /* 0x0000000000007918 */ /* 0x000fc00000000000 */
        /* <DEDUP_REMOVED lines=11> */
.L_x_16:


//--------------------- .text._Z12delay_kernelPfS_imi --------------------------
	.section	.text._Z12delay_kernelPfS_imi,"ax",@progbits
	.align	128
        .global         _Z12delay_kernelPfS_imi
        .type           _Z12delay_kernelPfS_imi,@function
        .size           _Z12delay_kernelPfS_imi,(.L_x_17 - _Z12delay_kernelPfS_imi)
        .other          _Z12delay_kernelPfS_imi,@"STO_CUDA_ENTRY STV_DEFAULT"
_Z12delay_kernelPfS_imi:
.text._Z12delay_kernelPfS_imi:
        /* <DEDUP_REMOVED lines=8> */
[----:B------:R-:W0:Y:S01]  /*0080*/  LDCU.64 UR10, c[0x0][0x358] ;  /* 0x00006b00ff0a77ac */ /* 0x000e220008000a00 */
[----:B------:R-:W-:Y:S01]  /*0090*/  CS2R R2, SR_CLOCKLO ;  /* 0x0000000000027805 */ /* 0x000fe20000015000 */
[----:B------:R-:W1:Y:S01]  /*00a0*/  LDC.64 R6, c[0x0][0x388] ;  /* 0x0000e200ff067b82 */ /* 0x000e620000000a00 */
[----:B------:R-:W2:Y:S01]  /*00b0*/  LDCU UR5, c[0x0][0x3a0] ;  /* 0x00007400ff0577ac */ /* 0x000ea20008000800 */
[----:B------:R-:W3:Y:S01]  /*00c0*/  LDCU.64 UR8, c[0x0][0x398] ;  /* 0x00007300ff0877ac */ /* 0x000ee20008000a00 */
[----:B-1----:R-:W-:-:S05]  /*00d0*/  IMAD.WIDE R6, R4, 0x4, R6 ;  /* 0x0000000404067825 */ /* 0x002fca00078e0206 */
[----:B0-----:R0:W5:Y:S01]  /*00e0*/  LDG.E R5, desc[UR10][R6.64] ;  /* 0x0000000a06057981 */ /* 0x001162000c1e1900 */
[----:B--2---:R-:W-:Y:S02]  /*00f0*/  USHF.R.S32.HI UR4, URZ, 0x1f, UR5 ;  /* 0x0000001fff047899 */ /* 0x004fe40008011405 */
[----:B---3--:R-:W-:Y:S02]  /*0100*/  UIMAD.WIDE.U32 UR6, UR5, UR8, URZ ;  /* 0x00000008050672a5 */ /* 0x008fe4000f8e00ff */
[----:B------:R-:W-:-:S04]  /*0110*/  UIMAD UR4, UR4, UR8, URZ ;  /* 0x00000008040472a4 */ /* 0x000fc8000f8e02ff */
[----:B------:R-:W-:-:S04]  /*0120*/  UIMAD UR4, UR5, UR9, UR4 ;  /* 0x00000009050472a4 */ /* 0x000fc8000f8e0204 */
[----:B------:R-:W-:Y:S01]  /*0130*/  UIADD3 UR8, UPT, UPT, UR7, UR4, URZ ;  /* 0x0000000407087290 */ /* 0x000fe2000fffe0ff */
[----:B0-----:R-:W-:-:S06]  /*0140*/  CS2R R6, SR_CLOCKLO ;  /* 0x0000000000067805 */ /* 0x001fcc0000015000 */
[----:B------:R-:W-:-:S05]  /*0150*/  IADD3 R0, P0, PT, -R2, R6, RZ ;  /* 0x0000000602007210 */ /* 0x000fca0007f1e1ff */
[----:B------:R-:W-:Y:S01]  /*0160*/  IMAD.X R6, R7, 0x1, ~R3, P0 ;  /* 0x0000000107067824 */ /* 0x000fe200000e0e03 */
[----:B------:R-:W-:-:S04]  /*0170*/  ISETP.GE.U32.AND P0, PT, R0, UR6, PT ;  /* 0x0000000600007c0c */ /* 0x000fc8000bf06070 */
[----:B------:R-:W-:-:S13]  /*0180*/  ISETP.GE.U32.AND.EX P0, PT, R6, UR8, PT, P0 ;  /* 0x0000000806007c0c */ /* 0x000fda000bf06100 */
[----:B------:R-:W-:Y:S05]  /*0190*/  @P0 BRA `(.L_x_8) ;  /* 0x0000000800080947 */ /* 0x000fea0003800000 */
.L_x_14:
        /* <DEDUP_REMOVED lines=20> */
.L_x_11:
[----:B0-----:R-:W-:Y:S02]  /*02e0*/  IMAD.U32 R10, RZ, RZ, UR12 ;  /* 0x0000000cff0a7e24 */ /* 0x001fe4000f8e00ff */
[----:B------:R-:W-:-:S05]  /*02f0*/  IMAD.U32 R11, RZ, RZ, UR13 ;  /* 0x0000000dff0b7e24 */ /* 0x000fca000f8e00ff */
        /* <DEDUP_REMOVED lines=35> */
[----:B------:R-:W-:Y:S01]  /*0530*/  @P3 IMAD.MOV.U32 R8, RZ, RZ, R6 ;  /* 0x000000ffff083224 */ /* 0x000fe200078e0006 */
[C---:B------:R-:W-:Y:S01]  /*0540*/  ISETP.EQ.AND P3, PT, R10.reuse, -0x4, PT ;  /* 0xfffffffc0a00780c */ /* 0x040fe20003f62270 */
[----:B------:R-:W-:Y:S01]  /*0550*/  @P4 IMAD.MOV.U32 R8, RZ, RZ, R12 ;  /* 0x000000ffff084224 */ /* 0x000fe200078e000c */
[----:B------:R-:W-:Y:S01]  /*0560*/  @P4 MOV R9, R6 ;  /* 0x0000000600094202 */ /* 0x000fe20000000f00 */
[----:B------:R-:W-:Y:S01]  /*0570*/  @P2 IMAD.MOV.U32 R8, RZ, RZ, R13 ;  /* 0x000000ffff082224 */ /* 0x000fe200078e000d */
[----:B------:R-:W-:Y:S01]  /*0580*/  ISETP.EQ.AND P4, PT, R10, 0x4, PT ;  /* 0x000000040a00780c */ /* 0x000fe20003f82270 */
[----:B------:R-:W-:Y:S02]  /*0590*/  @P1 IMAD.MOV.U32 R8, RZ, RZ, R14 ;  /* 0x000000ffff081224 */ /* 0x000fe400078e000e */
[----:B------:R-:W-:Y:S02]  /*05a0*/  @P0 IMAD.MOV.U32 R8, RZ, RZ, R15 ;  /* 0x000000ffff080224 */ /* 0x000fe400078e000f */
[----:B------:R-:W-:-:S02]  /*05b0*/  @P2 IMAD.MOV.U32 R9, RZ, RZ, R12 ;  /* 0x000000ffff092224 */ /* 0x000fc400078e000c */
[----:B------:R-:W-:Y:S02]  /*05c0*/  @P1 IMAD.MOV.U32 R9, RZ, RZ, R13 ;  /* 0x000000ffff091224 */ /* 0x000fe400078e000d */
[----:B------:R-:W-:Y:S02]  /*05d0*/  @P3 IMAD.MOV.U32 R8, RZ, RZ, R16 ;  /* 0x000000ffff083224 */ /* 0x000fe400078e0010 */
[----:B------:R-:W-:Y:S02]  /*05e0*/  @P5 IMAD.MOV.U32 R8, RZ, RZ, R0 ;  /* 0x000000ffff085224 */ /* 0x000fe400078e0000 */
[----:B------:R-:W-:Y:S01]  /*05f0*/  @P0 IMAD.MOV.U32 R9, RZ, RZ, R14 ;  /* 0x000000ffff090224 */ /* 0x000fe200078e000e */
[----:B------:R-:W-:Y:S01]  /*0600*/  @P3 MOV R9, R15 ;  /* 0x0000000f00093202 */ /* 0x000fe20000000f00 */
[----:B------:R-:W-:Y:S02]  /*0610*/  @P5 IMAD.MOV.U32 R9, RZ, RZ, R16 ;  /* 0x000000ffff095224 */ /* 0x000fe400078e0010 */
[----:B------:R-:W-:-:S02]  /*0620*/  @P4 IMAD.MOV.U32 R9, RZ, RZ, R0 ;  /* 0x000000ffff094224 */ /* 0x000fc400078e0000 */
[----:B------:R-:W-:Y:S01]  /*0630*/  IMAD.MOV.U32 R17, RZ, RZ, R8 ;  /* 0x000000ffff117224 */ /* 0x000fe200078e0008 */
        /* <DEDUP_REMOVED lines=10> */
[----:B------:R-:W-:-:S05]  /*06e0*/  @P0 IMAD.MOV.U32 R8, RZ, RZ, R0 ;  /* 0x000000ffff080224 */ /* 0x000fca00078e0000 */
[----:B------:R-:W-:-:S07]  /*06f0*/  SHF.L.W.U32.HI R9, R8, R10, R9 ;  /* 0x0000000a08097219 */ /* 0x000fce0000010e09 */
.L_x_13:
[----:B------:R-:W-:Y:S05]  /*0700*/  BSYNC.RECONVERGENT B1 ;  /* 0x0000000000017941 */ /* 0x000fea0003800200 */
.L_x_12:
        /* <DEDUP_REMOVED lines=12> */
[----:B------:R-:W-:Y:S02]  /*07d0*/  ISETP.GE.AND P1, PT, R17, RZ, PT ;  /* 0x000000ff1100720c */ /* 0x000fe40003f26270 */
[----:B------:R-:W-:-:S05]  /*07e0*/  IADD3 R7, PT, PT, -R0, RZ, RZ ;  /* 0x000000ff00077210 */ /* 0x000fca0007ffe1ff */
[----:B------:R-:W-:Y:S01]  /*07f0*/  @!P0 IMAD.MOV.U32 R0, RZ, RZ, R7 ;  /* 0x000000ffff008224 */ /* 0x000fe200078e0007 */
[----:B0-----:R-:W-:-:S10]  /*0800*/  DMUL R8, R8, UR4 ;  /* 0x0000000408087c28 */ /* 0x001fd40008000000 */
[----:B------:R-:W0:Y:S02]  /*0810*/  F2F.F32.F64 R8, R8 ;  /* 0x0000000800087310 */ /* 0x000e240000301000 */
[----:B0-----:R-:W-:-:S07]  /*0820*/  FSEL R7, -R8, R8, !P1 ;  /* 0x0000000808077208 */ /* 0x001fce0004800100 */
.L_x_10:
[----:B------:R-:W-:Y:S05]  /*0830*/  BSYNC.RECONVERGENT B0 ;  /* 0x0000000000007941 */ /* 0x000fea0003800200 */
.L_x_9:
[----:B------:R-:W-:Y:S01]  /*0840*/  LOP3.LUT R10, R0, 0x1, RZ, 0xc0, !PT ;  /* 0x00000001000a7812 */ /* 0x000fe200078ec0ff */
[----:B------:R-:W-:Y:S02]  /*0850*/  IMAD.MOV.U32 R8, RZ, RZ, 0x37cbac00 ;  /* 0x37cbac00ff087424 */ /* 0x000fe400078e00ff */
[----:B------:R-:W-:Y:S01]  /*0860*/  FMUL R9, R7, R7 ;  /* 0x0000000707097220 */ /* 0x000fe20000400000 */
[----:B------:R-:W-:Y:S01]  /*0870*/  IMAD.MOV.U32 R11, RZ, RZ, 0x3effffff ;  /* 0x3effffffff0b7424 */ /* 0x000fe200078e00ff */
[----:B------:R-:W-:Y:S01]  /*0880*/  ISETP.NE.U32.AND P0, PT, R10, 0x1, PT ;  /* 0x000000010a00780c */ /* 0x000fe20003f05070 */
[----:B------:R-:W-:Y:S02]  /*0890*/  IMAD.MOV.U32 R10, RZ, RZ, 0x3d2aaabb ;  /* 0x3d2aaabbff0a7424 */ /* 0x000fe400078e00ff */
[----:B------:R-:W-:Y:S01]  /*08a0*/  FFMA R8, R9, R8, -0.0013887860113754868507 ;  /* 0xbab607ed09087423 */ /* 0x000fe20000000008 */
[----:B------:R-:W-:Y:S02]  /*08b0*/  LOP3.LUT P1, RZ, R0, 0x2, RZ, 0xc0, !PT ;  /* 0x0000000200ff7812 */ /* 0x000fe4000782c0ff */
[----:B------:R-:W-:-:S02]  /*08c0*/  FSEL R0, R7, 1, P0 ;  /* 0x3f80000007007808 */ /* 0x000fc40000000000 */
[----:B------:R-:W-:Y:S02]  /*08d0*/  FSEL R8, R8, -0.00019574658654164522886, !P0 ;  /* 0xb94d415308087808 */ /* 0x000fe40004000000 */
[----:B------:R-:W-:Y:S01]  /*08e0*/  FSEL R10, R10, 0.0083327032625675201416, !P0 ;  /* 0x3c0885e40a0a7808 */ /* 0x000fe20004000000 */
[----:B------:R-:W-:Y:S01]  /*08f0*/  FFMA R7, R9, R0, RZ ;  /* 0x0000000009077223 */ /* 0x000fe200000000ff */
[----:B------:R-:W-:-:S03]  /*0900*/  FSEL R11, -R11, -0.16666662693023681641, !P0 ;  /* 0xbe2aaaa80b0b7808 */ /* 0x000fc60004000100 */
[----:B------:R-:W-:-:S04]  /*0910*/  FFMA R8, R9, R8, R10 ;  /* 0x0000000809087223 */ /* 0x000fc8000000000a */
[----:B------:R-:W-:-:S04]  /*0920*/  FFMA R8, R9, R8, R11 ;  /* 0x0000000809087223 */ /* 0x000fc8000000000b */
[----:B------:R-:W-:-:S04]  /*0930*/  FFMA R0, R7, R8, R0 ;  /* 0x0000000807007223 */ /* 0x000fc80000000000 */
[----:B------:R-:W-:-:S04]  /*0940*/  @P1 FADD R0, RZ, -R0 ;  /* 0x80000000ff001221 */ /* 0x000fc80000000000 */
[----:B------:R-:W-:Y:S01]  /*0950*/  FADD R5, R0, R5 ;  /* 0x0000000500057221 */ /* 0x000fe20000000000 */
[----:B------:R-:W-:-:S06]  /*0960*/  CS2R R8, SR_CLOCKLO ;  /* 0x0000000000087805 */ /* 0x000fcc0000015000 */
[----:B------:R-:W-:-:S05]  /*0970*/  IADD3 R0, P0, PT, -R2, R8, RZ ;  /* 0x0000000802007210 */ /* 0x000fca0007f1e1ff */
[----:B------:R-:W-:Y:S01]  /*0980*/  IMAD.X R8, R9, 0x1, ~R3, P0 ;  /* 0x0000000109087824 */ /* 0x000fe200000e0e03 */
[----:B------:R-:W-:-:S04]  /*0990*/  ISETP.GE.U32.AND P0, PT, R0, UR6, PT ;  /* 0x0000000600007c0c */ /* 0x000fc8000bf06070 */
[----:B------:R-:W-:-:S13]  /*09a0*/  ISETP.GE.U32.AND.EX P0, PT, R8, UR8, PT, P0 ;  /* 0x0000000808007c0c */ /* 0x000fda000bf06100 */
[----:B------:R-:W-:Y:S05]  /*09b0*/  @!P0 BRA `(.L_x_14) ;  /* 0xfffffff400f88947 */ /* 0x000fea000383ffff */
.L_x_8:
[----:B------:R-:W0:Y:S02]  /*09c0*/  LDC.64 R2, c[0x0][0x380] ;  /* 0x0000e000ff027b82 */ /* 0x000e240000000a00 */
[----:B0-----:R-:W-:-:S05]  /*09d0*/  IMAD.WIDE R2, R4, 0x4, R2 ;  /* 0x0000000404027825 */ /* 0x001fca00078e0202 */
[----:B-----5:R-:W-:Y:S01]  /*09e0*/  STG.E desc[UR10][R2.64], R5 ;  /* 0x0000000502007986 */ /* 0x020fe2000c10190a */
[----:B------:R-:W-:Y:S05]  /*09f0*/  EXIT ;  /* 0x000000000000794d */ /* 0x000fea0003800000 */
.L_x_15:
        /* <DEDUP_REMOVED lines=16> */
.L_x_17:


//--------------------- .nv.global.init           --------------------------
	.section	.nv.global.init,"aw",@progbits
	.align	4
.nv.global.init:
	.type		__cudart_i2opi_f,@object
	.size		__cudart_i2opi_f,(.L_0 - __cudart_i2opi_f)
__cudart_i2opi_f:
        /*0000*/ 	.byte	0x41, 0x90, 0x43, 0x3c, 0x99, 0x95, 0x62, 0xdb, 0xc0, 0xdd, 0x34, 0xf5, 0xd1, 0x57, 0x27, 0xfc
        /*0010*/ 	.byte	0x29, 0x15, 0x44, 0x4e, 0x6e, 0x83, 0xf9, 0xa2
.L_0:


//--------------------- .nv.shared.reserved.0     --------------------------
	.section	.nv.shared.reserved.0,"aw",@nobits
	.weak		__nv_reservedSMEM_offset_0_alias
	.size		__nv_reservedSMEM_offset_0_alias, 0, 64
	.other		__nv_reservedSMEM_offset_0_alias,@"STO_CUDA_RESERVED_SHARED STV_DEFAULT"
__nv_reservedSMEM_offset_0_alias:
	.zero		0
	.zero		64


//--------------------- .nv.constant0._Z11busy_kernelPfS_ij --------------------------
	.section	.nv.constant0._Z11busy_kernelPfS_ij,"a",@progbits
	.sectionflags	@""
	.align	4
.nv.constant0._Z11busy_kernelPfS_ij:
	.zero		920


//--------------------- .nv.constant0._Z12delay_kernelPfS_imi --------------------------
	.section	.nv.constant0._Z12delay_kernelPfS_imi,"a",@progbits
	.sectionflags	@""
	.align	4
.nv.constant0._Z12delay_kernelPfS_imi:
	.zero		932


//--------------------- SYMBOLS --------------------------

	.type		.nv.reservedSmem.offset0,@object
	.size		.nv.reservedSmem.offset0,0x4
